//
// Generated by NVIDIA NVVM Compiler
//
// Compiler Build ID: CL-36424714
// Cuda compilation tools, release 13.0, V13.0.88
// Based on NVVM 20.0.0
//

.version 9.0
.target sm_100
.address_size 64

	// .globl	_Z6mulMatPfS_S_iii

.visible .entry _Z6mulMatPfS_S_iii(
	.param .u64 .ptr .align 1 _Z6mulMatPfS_S_iii_param_0,
	.param .u64 .ptr .align 1 _Z6mulMatPfS_S_iii_param_1,
	.param .u64 .ptr .align 1 _Z6mulMatPfS_S_iii_param_2,
	.param .u32 _Z6mulMatPfS_S_iii_param_3,
	.param .u32 _Z6mulMatPfS_S_iii_param_4,
	.param .u32 _Z6mulMatPfS_S_iii_param_5
)
{
	.reg .pred 	%p<13>;
	.reg .b32 	%r<41>;
	.reg .b32 	%f<68>;
	.reg .b64 	%rd<53>;

	ld.param.u64 	%rd7, [_Z6mulMatPfS_S_iii_param_0];
	ld.param.u64 	%rd8, [_Z6mulMatPfS_S_iii_param_1];
	ld.param.u64 	%rd6, [_Z6mulMatPfS_S_iii_param_2];
	ld.param.u32 	%r20, [_Z6mulMatPfS_S_iii_param_3];
	ld.param.u32 	%r18, [_Z6mulMatPfS_S_iii_param_4];
	ld.param.u32 	%r19, [_Z6mulMatPfS_S_iii_param_5];
	cvta.to.global.u64 	%rd1, %rd8;
	cvta.to.global.u64 	%rd2, %rd7;
	mov.u32 	%r21, %ctaid.y;
	mov.u32 	%r22, %ntid.y;
	mov.u32 	%r23, %tid.y;
	mad.lo.s32 	%r1, %r21, %r22, %r23;
	mov.u32 	%r24, %ctaid.x;
	mov.u32 	%r25, %ntid.x;
	mov.u32 	%r26, %tid.x;
	mad.lo.s32 	%r2, %r24, %r25, %r26;
	setp.ge.s32 	%p1, %r1, %r20;
	setp.ge.s32 	%p2, %r2, %r19;
	or.pred  	%p3, %p1, %p2;
	@%p3 bra 	$L__BB0_14;
	setp.lt.s32 	%p4, %r18, 1;
	mov.f32 	%f67, 0f00000000;
	@%p4 bra 	$L__BB0_13;
	mul.lo.s32 	%r3, %r18, %r1;
	and.b32  	%r4, %r18, 7;
	setp.lt.u32 	%p5, %r18, 8;
	mov.f32 	%f67, 0f00000000;
	mov.b32 	%r39, 0;
	@%p5 bra 	$L__BB0_5;
	and.b32  	%r39, %r18, 2147483640;
	neg.s32 	%r37, %r39;
	shl.b32 	%r7, %r19, 3;
	mul.wide.u32 	%rd9, %r3, 4;
	add.s64 	%rd10, %rd9, %rd2;
	add.s64 	%rd52, %rd10, 16;
	mov.f32 	%f67, 0f00000000;
	mul.wide.s32 	%rd13, %r19, 4;
	mov.u32 	%r36, %r2;
$L__BB0_4:
	.pragma "nounroll";
	ld.global.f32 	%f17, [%rd52+-16];
	mul.wide.s32 	%rd11, %r36, 4;
	add.s64 	%rd12, %rd1, %rd11;
	ld.global.f32 	%f18, [%rd12];
	fma.rn.f32 	%f19, %f17, %f18, %f67;
	ld.global.f32 	%f20, [%rd52+-12];
	add.s64 	%rd14, %rd12, %rd13;
	ld.global.f32 	%f21, [%rd14];
	fma.rn.f32 	%f22, %f20, %f21, %f19;
	ld.global.f32 	%f23, [%rd52+-8];
	add.s64 	%rd15, %rd14, %rd13;
	ld.global.f32 	%f24, [%rd15];
	fma.rn.f32 	%f25, %f23, %f24, %f22;
	ld.global.f32 	%f26, [%rd52+-4];
	add.s64 	%rd16, %rd15, %rd13;
	ld.global.f32 	%f27, [%rd16];
	fma.rn.f32 	%f28, %f26, %f27, %f25;
	ld.global.f32 	%f29, [%rd52];
	add.s64 	%rd17, %rd16, %rd13;
	ld.global.f32 	%f30, [%rd17];
	fma.rn.f32 	%f31, %f29, %f30, %f28;
	ld.global.f32 	%f32, [%rd52+4];
	add.s64 	%rd18, %rd17, %rd13;
	ld.global.f32 	%f33, [%rd18];
	fma.rn.f32 	%f34, %f32, %f33, %f31;
	ld.global.f32 	%f35, [%rd52+8];
	add.s64 	%rd19, %rd18, %rd13;
	ld.global.f32 	%f36, [%rd19];
	fma.rn.f32 	%f37, %f35, %f36, %f34;
	ld.global.f32 	%f38, [%rd52+12];
	add.s64 	%rd20, %rd19, %rd13;
	ld.global.f32 	%f39, [%rd20];
	fma.rn.f32 	%f67, %f38, %f39, %f37;
	add.s32 	%r37, %r37, 8;
	add.s32 	%r36, %r36, %r7;
	add.s64 	%rd52, %rd52, 32;
	setp.ne.s32 	%p6, %r37, 0;
	@%p6 bra 	$L__BB0_4;
$L__BB0_5:
	setp.eq.s32 	%p7, %r4, 0;
	@%p7 bra 	$L__BB0_13;
	and.b32  	%r13, %r18, 3;
	setp.lt.u32 	%p8, %r4, 4;
	@%p8 bra 	$L__BB0_8;
	add.s32 	%r28, %r39, %r3;
	mul.wide.u32 	%rd21, %r28, 4;
	add.s64 	%rd22, %rd2, %rd21;
	ld.global.f32 	%f41, [%rd22];
	mad.lo.s32 	%r29, %r39, %r19, %r2;
	mul.wide.s32 	%rd23, %r29, 4;
	add.s64 	%rd24, %rd1, %rd23;
	ld.global.f32 	%f42, [%rd24];
	fma.rn.f32 	%f43, %f41, %f42, %f67;
	cvt.u64.u32 	%rd25, %r3;
	cvt.u64.u32 	%rd26, %r39;
	add.s64 	%rd27, %rd26, %rd25;
	shl.b64 	%rd28, %rd27, 2;
	add.s64 	%rd29, %rd2, %rd28;
	ld.global.f32 	%f44, [%rd29+4];
	mul.wide.s32 	%rd30, %r19, 4;
	add.s64 	%rd31, %rd24, %rd30;
	ld.global.f32 	%f45, [%rd31];
	fma.rn.f32 	%f46, %f44, %f45, %f43;
	ld.global.f32 	%f47, [%rd29+8];
	add.s64 	%rd32, %rd31, %rd30;
	ld.global.f32 	%f48, [%rd32];
	fma.rn.f32 	%f49, %f47, %f48, %f46;
	ld.global.f32 	%f50, [%rd29+12];
	add.s64 	%rd33, %rd32, %rd30;
	ld.global.f32 	%f51, [%rd33];
	fma.rn.f32 	%f67, %f50, %f51, %f49;
	add.s32 	%r39, %r39, 4;
$L__BB0_8:
	setp.eq.s32 	%p9, %r13, 0;
	@%p9 bra 	$L__BB0_13;
	setp.eq.s32 	%p10, %r13, 1;
	@%p10 bra 	$L__BB0_11;
	add.s32 	%r30, %r39, %r3;
	mul.wide.u32 	%rd34, %r30, 4;
	add.s64 	%rd35, %rd2, %rd34;
	ld.global.f32 	%f53, [%rd35];
	mad.lo.s32 	%r31, %r39, %r19, %r2;
	mul.wide.s32 	%rd36, %r31, 4;
	add.s64 	%rd37, %rd1, %rd36;
	ld.global.f32 	%f54, [%rd37];
	fma.rn.f32 	%f55, %f53, %f54, %f67;
	cvt.u64.u32 	%rd38, %r3;
	cvt.u64.u32 	%rd39, %r39;
	add.s64 	%rd40, %rd39, %rd38;
	shl.b64 	%rd41, %rd40, 2;
	add.s64 	%rd42, %rd2, %rd41;
	ld.global.f32 	%f56, [%rd42+4];
	mul.wide.s32 	%rd43, %r19, 4;
	add.s64 	%rd44, %rd37, %rd43;
	ld.global.f32 	%f57, [%rd44];
	fma.rn.f32 	%f67, %f56, %f57, %f55;
	add.s32 	%r39, %r39, 2;
$L__BB0_11:
	and.b32  	%r32, %r18, 1;
	setp.eq.b32 	%p11, %r32, 1;
	not.pred 	%p12, %p11;
	@%p12 bra 	$L__BB0_13;
	add.s32 	%r33, %r39, %r3;
	mul.wide.u32 	%rd45, %r33, 4;
	add.s64 	%rd46, %rd2, %rd45;
	ld.global.f32 	%f58, [%rd46];
	mad.lo.s32 	%r34, %r39, %r19, %r2;
	mul.wide.s32 	%rd47, %r34, 4;
	add.s64 	%rd48, %rd1, %rd47;
	ld.global.f32 	%f59, [%rd48];
	fma.rn.f32 	%f67, %f58, %f59, %f67;
$L__BB0_13:
	mad.lo.s32 	%r35, %r19, %r1, %r2;
	cvta.to.global.u64 	%rd49, %rd6;
	mul.wide.s32 	%rd50, %r35, 4;
	add.s64 	%rd51, %rd49, %rd50;
	st.global.f32 	[%rd51], %f67;
$L__BB0_14:
	ret;

}


// ===== COMPILED SASS (sm_100) =====

	.target	sm_100

	.elftype	@"ET_EXEC"


//--------------------- .note.nv.tkinfo           --------------------------
	.section	.note.nv.tkinfo,"",@"SHT_NOTE"
	.sectionflags	@"SHF_NOTE_NV_TKINFO"
	.tkinfo
        /*0018*/ 	.word	0x00000002
        /*0030*/ 	.string	""
        /*0030*/ 	.string	"ptxas"
        /*0030*/ 	.string	"Cuda compilation tools, release 13.0, V13.0.88"
        /*0030*/ 	.string	"Build cuda_13.0.r13.0/compiler.36424714_0"
        /*0030*/ 	.string	"-arch sm_100 -m 64 "



//--------------------- .note.nv.cuinfo           --------------------------
	.section	.note.nv.cuinfo,"",@"SHT_NOTE"
	.sectionflags	@"SHF_NOTE_NV_CUINFO"
        /*0018*/ 	.short	0x0002
        /*001a*/ 	.short	0x0064
        /*001c*/ 	.short	0x0082
	.zero		2


//--------------------- .nv.info                  --------------------------
	.section	.nv.info,"",@"SHT_CUDA_INFO"
	.align	4


	//----- nvinfo : EIATTR_REGCOUNT
	.align		4
        /*0000*/ 	.byte	0x04, 0x2f
        /*0002*/ 	.short	(.L_1 - .L_0)
	.align		4
.L_0:
        /*0004*/ 	.word	index@(_Z6mulMatPfS_S_iii)
        /*0008*/ 	.word	0x00000020


	//----- nvinfo : EIATTR_FRAME_SIZE
	.align		4
.L_1:
        /*000c*/ 	.byte	0x04, 0x11
        /*000e*/ 	.short	(.L_3 - .L_2)
	.align		4
.L_2:
        /*0010*/ 	.word	index@(_Z6mulMatPfS_S_iii)
        /*0014*/ 	.word	0x00000000


	//----- nvinfo : EIATTR_MIN_STACK_SIZE
	.align		4
.L_3:
        /*0018*/ 	.byte	0x04, 0x12
        /*001a*/ 	.short	(.L_5 - .L_4)
	.align		4
.L_4:
        /*001c*/ 	.word	index@(_Z6mulMatPfS_S_iii)
        /*0020*/ 	.word	0x00000000
.L_5:


//--------------------- .nv.compat                --------------------------
	.section	.nv.compat,"",@"SHT_CUDA_COMPAT_INFO"
	.align	4
        /*0000*/ 	.byte	0x02, 0x09, 0x00, 0x00, 0x02, 0x02, 0x01, 0x00, 0x02, 0x05, 0x05, 0x00, 0x03, 0x07, 0x01, 0x01
        /*0010*/ 	.byte	0x02, 0x03, 0x00, 0x00, 0x02, 0x06, 0x01, 0x00, 0x04, 0x0b, 0x08, 0x00, 0x09, 0x00, 0x00, 0x00
        /*0020*/ 	.byte	0x00, 0x00, 0x00, 0x00


//--------------------- .nv.info._Z6mulMatPfS_S_iii --------------------------
	.section	.nv.info._Z6mulMatPfS_S_iii,"",@"SHT_CUDA_INFO"
	.sectionflags	@""
	.align	4


	//----- nvinfo : EIATTR_CUDA_API_VERSION
	.align		4
        /*0000*/ 	.byte	0x04, 0x37
        /*0002*/ 	.short	(.L_7 - .L_6)
.L_6:
        /*0004*/ 	.word	0x00000082


	//----- nvinfo : EIATTR_KPARAM_INFO
	.align		4
.L_7:
        /*0008*/ 	.byte	0x04, 0x17
        /*000a*/ 	.short	(.L_9 - .L_8)
.L_8:
        /*000c*/ 	.word	0x00000000
        /*0010*/ 	.short	0x0005
        /*0012*/ 	.short	0x0020
        /*0014*/ 	.byte	0x00, 0xf0, 0x11, 0x00


	//----- nvinfo : EIATTR_KPARAM_INFO
	.align		4
.L_9:
        /*0018*/ 	.byte	0x04, 0x17
        /*001a*/ 	.short	(.L_11 - .L_10)
.L_10:
        /*001c*/ 	.word	0x00000000
        /*0020*/ 	.short	0x0004
        /*0022*/ 	.short	0x001c
        /*0024*/ 	.byte	0x00, 0xf0, 0x11, 0x00


	//----- nvinfo : EIATTR_KPARAM_INFO
	.align		4
.L_11:
        /*0028*/ 	.byte	0x04, 0x17
        /*002a*/ 	.short	(.L_13 - .L_12)
.L_12:
        /*002c*/ 	.word	0x00000000
        /*0030*/ 	.short	0x0003
        /*0032*/ 	.short	0x0018
        /*0034*/ 	.byte	0x00, 0xf0, 0x11, 0x00


	//----- nvinfo : EIATTR_KPARAM_INFO
	.align		4
.L_13:
        /*0038*/ 	.byte	0x04, 0x17
        /*003a*/ 	.short	(.L_15 - .L_14)
.L_14:
        /*003c*/ 	.word	0x00000000
        /*0040*/ 	.short	0x0002
        /*0042*/ 	.short	0x0010
        /*0044*/ 	.byte	0x00, 0xf5, 0x21, 0x00


	//----- nvinfo : EIATTR_KPARAM_INFO
	.align		4
.L_15:
        /*0048*/ 	.byte	0x04, 0x17
        /*004a*/ 	.short	(.L_17 - .L_16)
.L_16:
        /*004c*/ 	.word	0x00000000
        /*0050*/ 	.short	0x0001
        /*0052*/ 	.short	0x0008
        /*0054*/ 	.byte	0x00, 0xf5, 0x21, 0x00


	//----- nvinfo : EIATTR_KPARAM_INFO
	.align		4
.L_17:
        /*0058*/ 	.byte	0x04, 0x17
        /*005a*/ 	.short	(.L_19 - .L_18)
.L_18:
        /*005c*/ 	.word	0x00000000
        /*0060*/ 	.short	0x0000
        /*0062*/ 	.short	0x0000
        /*0064*/ 	.byte	0x00, 0xf5, 0x21, 0x00


	//----- nvinfo : EIATTR_SPARSE_MMA_MASK
	.align		4
.L_19:
        /*0068*/ 	.byte	0x03, 0x50
        /*006a*/ 	.short	0x0000


	//----- nvinfo : EIATTR_MAXREG_COUNT
	.align		4
        /*006c*/ 	.byte	0x03, 0x1b
        /*006e*/ 	.short	0x00ff


	//----- nvinfo : EIATTR_MERCURY_ISA_VERSION
	.align		4
        /*0070*/ 	.byte	0x03, 0x5f
        /*0072*/ 	.short	0x0101


	//----- nvinfo : EIATTR_VRC_CTA_INIT_COUNT
	.align		4
        /*0074*/ 	.byte	0x02, 0x4a
	.zero		1
	.zero		1


	//----- nvinfo : EIATTR_EXIT_INSTR_OFFSETS
	.align		4
        /*0078*/ 	.byte	0x04, 0x1c
        /*007a*/ 	.short	(.L_21 - .L_20)


	//   ....[0]....
.L_20:
        /*007c*/ 	.word	0x000000d0


	//   ....[1]....
        /*0080*/ 	.word	0x000008f0


	//----- nvinfo : EIATTR_CBANK_PARAM_SIZE
	.align		4
.L_21:
        /*0084*/ 	.byte	0x03, 0x19
        /*0086*/ 	.short	0x0024


	//----- nvinfo : EIATTR_PARAM_CBANK
	.align		4
        /*0088*/ 	.byte	0x04, 0x0a
        /*008a*/ 	.short	(.L_23 - .L_22)
	.align		4
.L_22:
        /*008c*/ 	.word	index@(.nv.constant0._Z6mulMatPfS_S_iii)
        /*0090*/ 	.short	0x0380
        /*0092*/ 	.short	0x0024


	//----- nvinfo : EIATTR_SW_WAR
	.align		4
.L_23:
        /*0094*/ 	.byte	0x04, 0x36
        /*0096*/ 	.short	(.L_25 - .L_24)
.L_24:
        /*0098*/ 	.word	0x00000008
.L_25:


//--------------------- .nv.callgraph             --------------------------
	.section	.nv.callgraph,"",@"SHT_CUDA_CALLGRAPH"
	.align	4
	.sectionentsize	8
	.align		4
        /*0000*/ 	.word	0x00000000
	.align		4
        /*0004*/ 	.word	0xffffffff
	.align		4
        /*0008*/ 	.word	0x00000000
	.align		4
        /*000c*/ 	.word	0xfffffffe
	.align		4
        /*0010*/ 	.word	0x00000000
	.align		4
        /*0014*/ 	.word	0xfffffffd
	.align		4
        /*0018*/ 	.word	0x00000000
	.align		4
        /*001c*/ 	.word	0xfffffffc


//--------------------- .text._Z6mulMatPfS_S_iii  --------------------------
	.section	.text._Z6mulMatPfS_S_iii,"ax",@progbits
	.align	128
        .global         _Z6mulMatPfS_S_iii
        .type           _Z6mulMatPfS_S_iii,@function
        .size           _Z6mulMatPfS_S_iii,(.L_x_5 - _Z6mulMatPfS_S_iii)
        .other          _Z6mulMatPfS_S_iii,@"STO_CUDA_ENTRY STV_DEFAULT"
_Z6mulMatPfS_S_iii:
.text._Z6mulMatPfS_S_iii:
[----:B------:R-:W-:Y:S01]  /*0000*/  LDC R1, c[0x0][0x37c] ;  /* 0x0000df00ff017b82 */ /* 0x000fe20000000800 */
[----:B------:R-:W0:Y:S07]  /*0010*/  S2R R5, SR_TID.X ;  /* 0x0000000000057919 */ /* 0x000e2e0000002100 */
[----:B------:R-:W1:Y:S01]  /*0020*/  LDC R16, c[0x0][0x364] ;  /* 0x0000d900ff107b82 */ /* 0x000e620000000800 */
[----:B------:R-:W2:Y:S01]  /*0030*/  LDCU UR6, c[0x0][0x398] ;  /* 0x00007300ff0677ac */ /* 0x000ea20008000800 */
[----:B------:R-:W1:Y:S06]  /*0040*/  S2R R3, SR_TID.Y ;  /* 0x0000000000037919 */ /* 0x000e6c0000002200 */
[----:B------:R-:W0:Y:S08]  /*0050*/  S2UR UR5, SR_CTAID.X ;  /* 0x00000000000579c3 */ /* 0x000e300000002500 */
[----:B------:R-:W0:Y:S08]  /*0060*/  LDC R0, c[0x0][0x360] ;  /* 0x0000d800ff007b82 */ /* 0x000e300000000800 */
[----:B------:R-:W1:Y:S08]  /*0070*/  S2UR UR4, SR_CTAID.Y ;  /* 0x00000000000479c3 */ /* 0x000e700000002600 */
[----:B------:R-:W3:Y:S01]  /*0080*/  LDC R17, c[0x0][0x3a0] ;  /* 0x0000e800ff117b82 */ /* 0x000ee20000000800 */
[----:B0-----:R-:W-:-:S02]  /*0090*/  IMAD R0, R0, UR5, R5 ;  /* 0x0000000500007c24 */ /* 0x001fc4000f8e0205 */
[----:B-1----:R-:W-:-:S03]  /*00a0*/  IMAD R16, R16, UR4, R3 ;  /* 0x0000000410107c24 */ /* 0x002fc6000f8e0203 */
[----:B---3--:R-:W-:-:S04]  /*00b0*/  ISETP.GE.AND P0, PT, R0, R17, PT ;  /* 0x000000110000720c */ /* 0x008fc80003f06270 */
[----:B--2---:R-:W-:-:S13]  /*00c0*/  ISETP.GE.OR P0, PT, R16, UR6, P0 ;  /* 0x0000000610007c0c */ /* 0x004fda0008706670 */
[----:B------:R-:W-:Y:S05]  /*00d0*/  @P0 EXIT ;  /* 0x000000000000094d */ /* 0x000fea0003800000 */
[----:B------:R-:W0:Y:S01]  /*00e0*/  LDC R19, c[0x0][0x39c] ;  /* 0x0000e700ff137b82 */ /* 0x000e220000000800 */
[----:B------:R-:W1:Y:S01]  /*00f0*/  LDCU.64 UR4, c[0x0][0x358] ;  /* 0x00006b00ff0477ac */ /* 0x000e620008000a00 */
[----:B------:R-:W-:Y:S01]  /*0100*/  HFMA2 R24, -RZ, RZ, 0, 0 ;  /* 0x00000000ff187431 */ /* 0x000fe200000001ff */
[----:B0-----:R-:W-:-:S13]  /*0110*/  ISETP.GE.AND P0, PT, R19, 0x1, PT ;  /* 0x000000011300780c */ /* 0x001fda0003f06270 */
[----:B-1----:R-:W-:Y:S05]  /*0120*/  @!P0 BRA `(.L_x_0) ;  /* 0x0000000400e08947 */ /* 0x002fea0003800000 */
[C---:B------:R-:W-:Y:S01]  /*0130*/  ISETP.GE.U32.AND P1, PT, R19.reuse, 0x8, PT ;  /* 0x000000081300780c */ /* 0x040fe20003f26070 */
[----:B------:R-:W-:Y:S01]  /*0140*/  IMAD R20, R16, R19, RZ ;  /* 0x0000001310147224 */ /* 0x000fe200078e02ff */
[----:B------:R-:W-:Y:S02]  /*0150*/  LOP3.LUT R27, R19, 0x7, RZ, 0xc0, !PT ;  /* 0x00000007131b7812 */ /* 0x000fe400078ec0ff */
[----:B------:R-:W-:Y:S02]  /*0160*/  MOV R24, RZ ;  /* 0x000000ff00187202 */ /* 0x000fe40000000f00 */
[----:B------:R-:W-:Y:S02]  /*0170*/  ISETP.NE.AND P0, PT, R27, RZ, PT ;  /* 0x000000ff1b00720c */ /* 0x000fe40003f05270 */
[----:B------:R-:W-:-:S05]  /*0180*/  MOV R21, RZ ;  /* 0x000000ff00157202 */ /* 0x000fca0000000f00 */
[----:B------:R-:W-:Y:S06]  /*0190*/  @!P1 BRA `(.L_x_1) ;  /* 0x0000000000c49947 */ /* 0x000fec0003800000 */
[----:B------:R-:W0:Y:S01]  /*01a0*/  LDC.64 R2, c[0x0][0x380] ;  /* 0x0000e000ff027b82 */ /* 0x000e220000000a00 */
[----:B------:R-:W-:Y:S02]  /*01b0*/  LOP3.LUT R21, R19, 0x7ffffff8, RZ, 0xc0, !PT ;  /* 0x7ffffff813157812 */ /* 0x000fe400078ec0ff */
[----:B------:R-:W-:Y:S02]  /*01c0*/  MOV R24, RZ ;  /* 0x000000ff00187202 */ /* 0x000fe40000000f00 */
[----:B------:R-:W-:Y:S02]  /*01d0*/  MOV R18, R0 ;  /* 0x0000000000127202 */ /* 0x000fe40000000f00 */
[----:B------:R-:W-:Y:S01]  /*01e0*/  IADD3 R22, PT, PT, -R21, RZ, RZ ;  /* 0x000000ff15167210 */ /* 0x000fe20007ffe1ff */
[----:B0-----:R-:W-:-:S03]  /*01f0*/  IMAD.WIDE.U32 R2, R20, 0x4, R2 ;  /* 0x0000000414027825 */ /* 0x001fc600078e0002 */
[----:B------:R-:W-:-:S04]  /*0200*/  IADD3 R4, P1, PT, R2, 0x10, RZ ;  /* 0x0000001002047810 */ /* 0x000fc80007f3e0ff */
[----:B------:R-:W-:-:S09]  /*0210*/  IADD3.X R5, PT, PT, RZ, R3, RZ, P1, !PT ;  /* 0x00000003ff057210 */ /* 0x000fd20000ffe4ff */
.L_x_2:
[----:B------:R-:W0:Y:S01]  /*0220*/  LDC.64 R14, c[0x0][0x388] ;  /* 0x0000e200ff0e7b82 */ /* 0x000e220000000a00 */
[----:B------:R-:W-:Y:S02]  /*0230*/  MOV R2, R4 ;  /* 0x0000000400027202 */ /* 0x000fe40000000f00 */
[----:B------:R-:W-:-:S05]  /*0240*/  MOV R3, R5 ;  /* 0x0000000500037202 */ /* 0x000fca0000000f00 */
[----:B------:R-:W2:Y:S04]  /*0250*/  LDG.E R25, desc[UR4][R2.64+-0x10] ;  /* 0xfffff00402197981 */ /* 0x000ea8000c1e1900 */
[----:B------:R-:W3:Y:S04]  /*0260*/  LDG.E R23, desc[UR4][R2.64+-0xc] ;  /* 0xfffff40402177981 */ /* 0x000ee8000c1e1900 */
[----:B------:R-:W4:Y:S04]  /*0270*/  LDG.E R29, desc[UR4][R2.64+-0x8] ;  /* 0xfffff804021d7981 */ /* 0x000f28000c1e1900 */
[----:B------:R-:W5:Y:S01]  /*0280*/  LDG.E R28, desc[UR4][R2.64+-0x4] ;  /* 0xfffffc04021c7981 */ /* 0x000f62000c1e1900 */
[----:B0-----:R-:W-:-:S05]  /*0290*/  IMAD.WIDE R14, R18, 0x4, R14 ;  /* 0x00000004120e7825 */ /* 0x001fca00078e020e */
[----:B------:R0:W2:Y:S01]  /*02a0*/  LDG.E R26, desc[UR4][R14.64] ;  /* 0x000000040e1a7981 */ /* 0x0000a2000c1e1900 */
[----:B------:R-:W-:-:S04]  /*02b0*/  IMAD.WIDE R12, R17, 0x4, R14 ;  /* 0x00000004110c7825 */ /* 0x000fc800078e020e */
[C---:B------:R-:W-:Y:S02]  /*02c0*/  IMAD.WIDE R4, R17.reuse, 0x4, R12 ;  /* 0x0000000411047825 */ /* 0x040fe400078e020c */
[----:B------:R-:W3:Y:S02]  /*02d0*/  LDG.E R12, desc[UR4][R12.64] ;  /* 0x000000040c0c7981 */ /* 0x000ee4000c1e1900 */
[C---:B------:R-:W-:Y:S02]  /*02e0*/  IMAD.WIDE R8, R17.reuse, 0x4, R4 ;  /* 0x0000000411087825 */ /* 0x040fe400078e0204 */
[----:B------:R-:W4:Y:S02]  /*02f0*/  LDG.E R4, desc[UR4][R4.64] ;  /* 0x0000000404047981 */ /* 0x000f24000c1e1900 */
[C---:B------:R-:W-:Y:S02]  /*0300*/  IMAD.WIDE R6, R17.reuse, 0x4, R8 ;  /* 0x0000000411067825 */ /* 0x040fe400078e0208 */
[----:B------:R-:W5:Y:S02]  /*0310*/  LDG.E R8, desc[UR4][R8.64] ;  /* 0x0000000408087981 */ /* 0x000f64000c1e1900 */
[----:B------:R-:W-:-:S02]  /*0320*/  IMAD.WIDE R10, R17, 0x4, R6 ;  /* 0x00000004110a7825 */ /* 0x000fc400078e0206 */
[----:B------:R-:W5:Y:S04]  /*0330*/  LDG.E R5, desc[UR4][R2.64] ;  /* 0x0000000402057981 */ /* 0x000f68000c1e1900 */
[----:B------:R-:W5:Y:S01]  /*0340*/  LDG.E R6, desc[UR4][R6.64] ;  /* 0x0000000406067981 */ /* 0x000f62000c1e1900 */
[----:B0-----:R-:W-:-:S03]  /*0350*/  IMAD.WIDE R14, R17, 0x4, R10 ;  /* 0x00000004110e7825 */ /* 0x001fc600078e020a */
[----:B------:R-:W5:Y:S04]  /*0360*/  LDG.E R10, desc[UR4][R10.64] ;  /* 0x000000040a0a7981 */ /* 0x000f68000c1e1900 */
[----:B------:R-:W5:Y:S04]  /*0370*/  LDG.E R13, desc[UR4][R14.64] ;  /* 0x000000040e0d7981 */ /* 0x000f68000c1e1900 */
[----:B------:R-:W5:Y:S04]  /*0380*/  LDG.E R7, desc[UR4][R2.64+0x4] ;  /* 0x0000040402077981 */ /* 0x000f68000c1e1900 */
[----:B------:R-:W5:Y:S01]  /*0390*/  LDG.E R9, desc[UR4][R2.64+0xc] ;  /* 0x00000c0402097981 */ /* 0x000f62000c1e1900 */
[----:B--2---:R-:W-:Y:S01]  /*03a0*/  FFMA R26, R25, R26, R24 ;  /* 0x0000001a191a7223 */ /* 0x004fe20000000018 */
[----:B------:R-:W-:-:S02]  /*03b0*/  IMAD.WIDE R24, R17, 0x4, R14 ;  /* 0x0000000411187825 */ /* 0x000fc400078e020e */
[----:B------:R-:W2:Y:S04]  /*03c0*/  LDG.E R14, desc[UR4][R2.64+0x8] ;  /* 0x00000804020e7981 */ /* 0x000ea8000c1e1900 */
[----:B------:R-:W2:Y:S01]  /*03d0*/  LDG.E R24, desc[UR4][R24.64] ;  /* 0x0000000418187981 */ /* 0x000ea2000c1e1900 */
[----:B---3--:R-:W-:Y:S01]  /*03e0*/  FFMA R12, R23, R12, R26 ;  /* 0x0000000c170c7223 */ /* 0x008fe2000000001a */
[----:B------:R-:W-:-:S03]  /*03f0*/  IADD3 R22, PT, PT, R22, 0x8, RZ ;  /* 0x0000000816167810 */ /* 0x000fc60007ffe0ff */
[----:B----4-:R-:W-:Y:S01]  /*0400*/  FFMA R29, R29, R4, R12 ;  /* 0x000000041d1d7223 */ /* 0x010fe2000000000c */
[----:B------:R-:W-:-:S03]  /*0410*/  ISETP.NE.AND P1, PT, R22, RZ, PT ;  /* 0x000000ff1600720c */ /* 0x000fc60003f25270 */
[----:B-----5:R-:W-:Y:S01]  /*0420*/  FFMA R8, R28, R8, R29 ;  /* 0x000000081c087223 */ /* 0x020fe2000000001d */
[----:B------:R-:W-:-:S03]  /*0430*/  IADD3 R4, P2, PT, R2, 0x20, RZ ;  /* 0x0000002002047810 */ /* 0x000fc60007f5e0ff */
[----:B------:R-:W-:Y:S01]  /*0440*/  FFMA R6, R5, R6, R8 ;  /* 0x0000000605067223 */ /* 0x000fe20000000008 */
[----:B------:R-:W-:Y:S02]  /*0450*/  IADD3.X R5, PT, PT, RZ, R3, RZ, P2, !PT ;  /* 0x00000003ff057210 */ /* 0x000fe400017fe4ff */
[----:B------:R-:W-:Y:S01]  /*0460*/  LEA R18, R17, R18, 0x3 ;  /* 0x0000001211127211 */ /* 0x000fe200078e18ff */
[----:B------:R-:W-:-:S04]  /*0470*/  FFMA R7, R7, R10, R6 ;  /* 0x0000000a07077223 */ /* 0x000fc80000000006 */
[----:B--2---:R-:W-:-:S04]  /*0480*/  FFMA R14, R14, R13, R7 ;  /* 0x0000000d0e0e7223 */ /* 0x004fc80000000007 */
[----:B------:R-:W-:Y:S01]  /*0490*/  FFMA R24, R9, R24, R14 ;  /* 0x0000001809187223 */ /* 0x000fe2000000000e */
[----:B------:R-:W-:Y:S06]  /*04a0*/  @P1 BRA `(.L_x_2) ;  /* 0xfffffffc005c1947 */ /* 0x000fec000383ffff */
.L_x_1:
[----:B------:R-:W-:Y:S05]  /*04b0*/  @!P0 BRA `(.L_x_0) ;  /* 0x0000000000fc8947 */ /* 0x000fea0003800000 */
[----:B------:R-:W-:Y:S02]  /*04c0*/  ISETP.GE.U32.AND P1, PT, R27, 0x4, PT ;  /* 0x000000041b00780c */ /* 0x000fe40003f26070 */
[----:B------:R-:W-:-:S04]  /*04d0*/  LOP3.LUT R14, R19, 0x3, RZ, 0xc0, !PT ;  /* 0x00000003130e7812 */ /* 0x000fc800078ec0ff */
[----:B------:R-:W-:-:S07]  /*04e0*/  ISETP.NE.AND P0, PT, R14, RZ, PT ;  /* 0x000000ff0e00720c */ /* 0x000fce0003f05270 */
[----:B------:R-:W-:Y:S06]  /*04f0*/  @!P1 BRA `(.L_x_3) ;  /* 0x00000000006c9947 */ /* 0x000fec0003800000 */
[----:B------:R-:W0:Y:S01]  /*0500*/  LDC.64 R4, c[0x0][0x388] ;  /* 0x0000e200ff047b82 */ /* 0x000e220000000a00 */
[----:B------:R-:W1:Y:S01]  /*0510*/  LDCU.64 UR6, c[0x0][0x380] ;  /* 0x00007000ff0677ac */ /* 0x000e620008000a00 */
[----:B------:R-:W-:Y:S01]  /*0520*/  IMAD R7, R21, R17, R0 ;  /* 0x0000001115077224 */ /* 0x000fe200078e0200 */
[CC--:B------:R-:W-:Y:S02]  /*0530*/  IADD3 R3, PT, PT, R20.reuse, R21.reuse, RZ ;  /* 0x0000001514037210 */ /* 0x0c0fe40007ffe0ff */
[----:B------:R-:W-:-:S03]  /*0540*/  IADD3 R8, P1, PT, R20, R21, RZ ;  /* 0x0000001514087210 */ /* 0x000fc60007f3e0ff */
[----:B------:R-:W2:Y:S01]  /*0550*/  LDC.64 R12, c[0x0][0x380] ;  /* 0x0000e000ff0c7b82 */ /* 0x000ea20000000a00 */
[----:B0-----:R-:W-:-:S04]  /*0560*/  IMAD.WIDE R4, R7, 0x4, R4 ;  /* 0x0000000407047825 */ /* 0x001fc800078e0204 */
[----:B------:R-:W-:Y:S02]  /*0570*/  IMAD.WIDE R6, R17, 0x4, R4 ;  /* 0x0000000411067825 */ /* 0x000fe400078e0204 */
[----:B------:R-:W3:Y:S02]  /*0580*/  LDG.E R4, desc[UR4][R4.64] ;  /* 0x0000000404047981 */ /* 0x000ee4000c1e1900 */
[----:B--2---:R-:W-:Y:S01]  /*0590*/  IMAD.WIDE.U32 R12, R3, 0x4, R12 ;  /* 0x00000004030c7825 */ /* 0x004fe200078e000c */
[----:B------:R-:W-:Y:S02]  /*05a0*/  IADD3.X R3, PT, PT, RZ, RZ, RZ, P1, !PT ;  /* 0x000000ffff037210 */ /* 0x000fe40000ffe4ff */
[----:B-1----:R-:W-:-:S03]  /*05b0*/  LEA R2, P1, R8, UR6, 0x2 ;  /* 0x0000000608027c11 */ /* 0x002fc6000f8210ff */
[----:B------:R-:W3:Y:S01]  /*05c0*/  LDG.E R13, desc[UR4][R12.64] ;  /* 0x000000040c0d7981 */ /* 0x000ee2000c1e1900 */
[----:B------:R-:W-:Y:S01]  /*05d0*/  LEA.HI.X R3, R8, UR7, R3, 0x2, P1 ;  /* 0x0000000708037c11 */ /* 0x000fe200088f1403 */
[C---:B------:R-:W-:Y:S02]  /*05e0*/  IMAD.WIDE R8, R17.reuse, 0x4, R6 ;  /* 0x0000000411087825 */ /* 0x040fe400078e0206 */
[----:B------:R-:W2:Y:S04]  /*05f0*/  LDG.E R6, desc[UR4][R6.64] ;  /* 0x0000000406067981 */ /* 0x000ea8000c1e1900 */
[----:B------:R-:W2:Y:S01]  /*0600*/  LDG.E R15, desc[UR4][R2.64+0x4] ;  /* 0x00000404020f7981 */ /* 0x000ea2000c1e1900 */
[----:B------:R-:W-:-:S03]  /*0610*/  IMAD.WIDE R10, R17, 0x4, R8 ;  /* 0x00000004110a7825 */ /* 0x000fc600078e0208 */
[----:B------:R-:W4:Y:S04]  /*0620*/  LDG.E R22, desc[UR4][R8.64] ;  /* 0x0000000408167981 */ /* 0x000f28000c1e1900 */
[----:B------:R-:W4:Y:S04]  /*0630*/  LDG.E R18, desc[UR4][R2.64+0x8] ;  /* 0x0000080402127981 */ /* 0x000f28000c1e1900 */
[----:B------:R-:W5:Y:S04]  /*0640*/  LDG.E R26, desc[UR4][R2.64+0xc] ;  /* 0x00000c04021a7981 */ /* 0x000f68000c1e1900 */
[----:B------:R-:W5:Y:S01]  /*0650*/  LDG.E R10, desc[UR4][R10.64] ;  /* 0x000000040a0a7981 */ /* 0x000f62000c1e1900 */
[----:B------:R-:W-:Y:S01]  /*0660*/  IADD3 R21, PT, PT, R21, 0x4, RZ ;  /* 0x0000000415157810 */ /* 0x000fe20007ffe0ff */
[----:B---3--:R-:W-:-:S04]  /*0670*/  FFMA R24, R13, R4, R24 ;  /* 0x000000040d187223 */ /* 0x008fc80000000018 */
[----:B--2---:R-:W-:-:S04]  /*0680*/  FFMA R15, R15, R6, R24 ;  /* 0x000000060f0f7223 */ /* 0x004fc80000000018 */
[----:B----4-:R-:W-:-:S04]  /*0690*/  FFMA R15, R18, R22, R15 ;  /* 0x00000016120f7223 */ /* 0x010fc8000000000f */
[----:B-----5:R-:W-:-:S07]  /*06a0*/  FFMA R24, R26, R10, R15 ;  /* 0x0000000a1a187223 */ /* 0x020fce000000000f */
.L_x_3:
[----:B------:R-:W-:Y:S05]  /*06b0*/  @!P0 BRA `(.L_x_0) ;  /* 0x00000000007c8947 */ /* 0x000fea0003800000 */
[----:B------:R-:W-:Y:S01]  /*06c0*/  ISETP.NE.AND P1, PT, R14, 0x1, PT ;  /* 0x000000010e00780c */ /* 0x000fe20003f25270 */
[----:B------:R-:W0:Y:S01]  /*06d0*/  LDC.64 R10, c[0x0][0x380] ;  /* 0x0000e000ff0a7b82 */ /* 0x000e220000000a00 */
[----:B------:R-:W-:-:S04]  /*06e0*/  LOP3.LUT R19, R19, 0x1, RZ, 0xc0, !PT ;  /* 0x0000000113137812 */ /* 0x000fc800078ec0ff */
[----:B------:R-:W-:-:S03]  /*06f0*/  ISETP.NE.U32.AND P0, PT, R19, 0x1, PT ;  /* 0x000000011300780c */ /* 0x000fc60003f05070 */
[----:B------:R-:W1:Y:S04]  /*0700*/  LDC.64 R8, c[0x0][0x388] ;  /* 0x0000e200ff087b82 */ /* 0x000e680000000a00 */
[CC--:B------:R-:W-:Y:S02]  /*0710*/  @P1 IADD3 R13, PT, PT, R20.reuse, R21.reuse, RZ ;  /* 0x00000015140d1210 */ /* 0x0c0fe40007ffe0ff */
[----:B------:R-:W-:Y:S02]  /*0720*/  @P1 IADD3 R12, P2, PT, R20, R21, RZ ;  /* 0x00000015140c1210 */ /* 0x000fe40007f5e0ff */
[----:B------:R-:W2:Y:S02]  /*0730*/  @P1 LDC.64 R2, c[0x0][0x380] ;  /* 0x0000e000ff021b82 */ /* 0x000ea40000000a00 */
[----:B------:R-:W-:-:S06]  /*0740*/  @P1 IADD3.X R14, PT, PT, RZ, RZ, RZ, P2, !PT ;  /* 0x000000ffff0e1210 */ /* 0x000fcc00017fe4ff */
[----:B------:R-:W3:Y:S01]  /*0750*/  LDC.64 R4, c[0x0][0x380] ;  /* 0x0000e000ff047b82 */ /* 0x000ee20000000a00 */
[----:B0-----:R-:W-:-:S04]  /*0760*/  @P1 IMAD.WIDE.U32 R10, R13, 0x4, R10 ;  /* 0x000000040d0a1825 */ /* 0x001fc800078e000a */
[C---:B------:R-:W-:Y:S01]  /*0770*/  @P1 IMAD R13, R21.reuse, R17, R0 ;  /* 0x00000011150d1224 */ /* 0x040fe200078e0200 */
[----:B------:R-:W-:Y:S01]  /*0780*/  @P1 IADD3 R21, PT, PT, R21, 0x2, RZ ;  /* 0x0000000215151810 */ /* 0x000fe20007ffe0ff */
[----:B------:R-:W4:Y:S01]  /*0790*/  @P1 LDG.E R11, desc[UR4][R10.64] ;  /* 0x000000040a0b1981 */ /* 0x000f22000c1e1900 */
[----:B------:R-:W0:Y:S01]  /*07a0*/  LDC.64 R6, c[0x0][0x388] ;  /* 0x0000e200ff067b82 */ /* 0x000e220000000a00 */
[----:B-1----:R-:W-:Y:S01]  /*07b0*/  @P1 IMAD.WIDE R8, R13, 0x4, R8 ;  /* 0x000000040d081825 */ /* 0x002fe200078e0208 */
[----:B------:R-:W-:Y:S02]  /*07c0*/  @!P0 IADD3 R15, PT, PT, R20, R21, RZ ;  /* 0x00000015140f8210 */ /* 0x000fe40007ffe0ff */
[----:B--2---:R-:W-:Y:S01]  /*07d0*/  @P1 LEA R2, P2, R12, R2, 0x2 ;  /* 0x000000020c021211 */ /* 0x004fe200078410ff */
[----:B------:R-:W-:-:S03]  /*07e0*/  @!P0 IMAD R21, R21, R17, R0 ;  /* 0x0000001115158224 */ /* 0x000fc600078e0200 */
[----:B------:R-:W-:Y:S01]  /*07f0*/  @P1 LEA.HI.X R3, R12, R3, R14, 0x2, P2 ;  /* 0x000000030c031211 */ /* 0x000fe200010f140e */
[----:B------:R-:W-:Y:S01]  /*0800*/  @P1 IMAD.WIDE R12, R17, 0x4, R8 ;  /* 0x00000004110c1825 */ /* 0x000fe200078e0208 */
[----:B------:R-:W4:Y:S03]  /*0810*/  @P1 LDG.E R14, desc[UR4][R8.64] ;  /* 0x00000004080e1981 */ /* 0x000f26000c1e1900 */
[----:B---3--:R-:W-:Y:S01]  /*0820*/  @!P0 IMAD.WIDE.U32 R4, R15, 0x4, R4 ;  /* 0x000000040f048825 */ /* 0x008fe200078e0004 */
[----:B------:R-:W2:Y:S04]  /*0830*/  @P1 LDG.E R2, desc[UR4][R2.64+0x4] ;  /* 0x0000040402021981 */ /* 0x000ea8000c1e1900 */
[----:B------:R-:W2:Y:S01]  /*0840*/  @P1 LDG.E R12, desc[UR4][R12.64] ;  /* 0x000000040c0c1981 */ /* 0x000ea2000c1e1900 */
[----:B0-----:R-:W-:-:S03]  /*0850*/  @!P0 IMAD.WIDE R6, R21, 0x4, R6 ;  /* 0x0000000415068825 */ /* 0x001fc600078e0206 */
[----:B------:R-:W3:Y:S04]  /*0860*/  @!P0 LDG.E R5, desc[UR4][R4.64] ;  /* 0x0000000404058981 */ /* 0x000ee8000c1e1900 */
[----:B------:R-:W3:Y:S01]  /*0870*/  @!P0 LDG.E R6, desc[UR4][R6.64] ;  /* 0x0000000406068981 */ /* 0x000ee2000c1e1900 */
[----:B----4-:R-:W-:-:S04]  /*0880*/  @P1 FFMA R11, R11, R14, R24 ;  /* 0x0000000e0b0b1223 */ /* 0x010fc80000000018 */
[----:B--2---:R-:W-:-:S04]  /*0890*/  @P1 FFMA R24, R2, R12, R11 ;  /* 0x0000000c02181223 */ /* 0x004fc8000000000b */
[----:B---3--:R-:W-:-:S07]  /*08a0*/  @!P0 FFMA R24, R5, R6, R24 ;  /* 0x0000000605188223 */ /* 0x008fce0000000018 */
.L_x_0:
[----:B------:R-:W0:Y:S01]  /*08b0*/  LDC.64 R2, c[0x0][0x390] ;  /* 0x0000e400ff027b82 */ /* 0x000e220000000a00 */
[----:B------:R-:W-:-:S04]  /*08c0*/  IMAD R17, R16, R17, R0 ;  /* 0x0000001110117224 */ /* 0x000fc800078e0200 */
[----:B0-----:R-:W-:-:S05]  /*08d0*/  IMAD.WIDE R2, R17, 0x4, R2 ;  /* 0x0000000411027825 */ /* 0x001fca00078e0202 */
[----:B------:R-:W-:Y:S01]  /*08e0*/  STG.E desc[UR4][R2.64], R24 ;  /* 0x0000001802007986 */ /* 0x000fe2000c101904 */
[----:B------:R-:W-:Y:S05]  /*08f0*/  EXIT ;  /* 0x000000000000794d */ /* 0x000fea0003800000 */
.L_x_4:
[----:B------:R-:W-:-:S00]  /*0900*/  BRA `(.L_x_4) ;  /* 0xfffffffc00fc7947 */ /* 0x000fc0000383ffff */
[----:B------:R-:W-:-:S00]  /*0910*/  NOP ;  /* 0x0000000000007918 */ /* 0x000fc00000000000 */
        /* <DEDUP_REMOVED lines=14> */
.L_x_5:


//--------------------- .nv.shared.reserved.0     --------------------------
	.section	.nv.shared.reserved.0,"aw",@nobits
	.weak		__nv_reservedSMEM_offset_0_alias
	.size		__nv_reservedSMEM_offset_0_alias, 0, 64
	.other		__nv_reservedSMEM_offset_0_alias,@"STO_CUDA_RESERVED_SHARED STV_DEFAULT"
__nv_reservedSMEM_offset_0_alias:
	.zero		0
	.zero		64


//--------------------- .nv.constant0._Z6mulMatPfS_S_iii --------------------------
	.section	.nv.constant0._Z6mulMatPfS_S_iii,"a",@progbits
	.sectionflags	@""
	.align	4
.nv.constant0._Z6mulMatPfS_S_iii:
	.zero		932


//--------------------- SYMBOLS --------------------------

	.type		.nv.reservedSmem.offset0,@object
	.size		.nv.reservedSmem.offset0,0x4
